	.headerflags	@"EF_CUDA_TEXMODE_UNIFIED EF_CUDA_64BIT_ADDRESS EF_CUDA_ACCELERATORS EF_CUDA_SM90 EF_CUDA_VIRTUAL_SM(EF_CUDA_SM90)"
	.elftype	@"ET_EXEC"


//--------------------- .nv.info                  --------------------------
	.section	.nv.info,"",@"SHT_CUDA_INFO"
	.align	4


	//----- nvinfo : EIATTR_REGCOUNT
	.align		4
        /*0000*/ 	.byte	0x04, 0x2f
        /*0002*/ 	.short	(.L_1 - .L_0)
	.align		4
.L_0:
        /*0004*/ 	.word	index@(triton_poi_fused__to_copy__unsafe_index_add_arange_clamp_mul_relu_sub_0)
        /*0008*/ 	.word	0x00000016


	//----- nvinfo : EIATTR_MIN_STACK_SIZE
	.align		4
.L_1:
        /*000c*/ 	.byte	0x04, 0x12
        /*000e*/ 	.short	(.L_3 - .L_2)
	.align		4
.L_2:
        /*0010*/ 	.word	index@(triton_poi_fused__to_copy__unsafe_index_add_arange_clamp_mul_relu_sub_0)
        /*0014*/ 	.word	0x00000000


	//----- nvinfo : EIATTR_FRAME_SIZE
	.align		4
.L_3:
        /*0018*/ 	.byte	0x04, 0x11
        /*001a*/ 	.short	(.L_5 - .L_4)
	.align		4
.L_4:
        /*001c*/ 	.word	index@(triton_poi_fused__to_copy__unsafe_index_add_arange_clamp_mul_relu_sub_0)
        /*0020*/ 	.word	0x00000000


	//----- nvinfo : EIATTR_MIN_STACK_SIZE
	.align		4
.L_5:
        /*0024*/ 	.byte	0x04, 0x12
        /*0026*/ 	.short	(.L_7 - .L_6)
	.align		4
.L_6:
        /*0028*/ 	.word	index@(triton_poi_fused__to_copy__unsafe_index_add_arange_clamp_mul_relu_sub_0)
        /*002c*/ 	.word	0x00000000
.L_7:


//--------------------- .nv.info.triton_poi_fused__to_copy__unsafe_index_add_arange_clamp_mul_relu_sub_0 --------------------------
	.section	.nv.info.triton_poi_fused__to_copy__unsafe_index_add_arange_clamp_mul_relu_sub_0,"",@"SHT_CUDA_INFO"
	.sectionflags	@""
	.align	4


	//----- nvinfo : EIATTR_CUDA_API_VERSION
	.align		4
        /*0000*/ 	.byte	0x04, 0x37
        /*0002*/ 	.short	(.L_9 - .L_8)
.L_8:
        /*0004*/ 	.word	0x0000007c


	//----- nvinfo : EIATTR_KPARAM_INFO
	.align		4
.L_9:
        /*0008*/ 	.byte	0x04, 0x17
        /*000a*/ 	.short	(.L_11 - .L_10)
.L_10:
        /*000c*/ 	.word	0x00000000
        /*0010*/ 	.short	0x0002
        /*0012*/ 	.short	0x0010
        /*0014*/ 	.byte	0x00, 0xf0, 0x11, 0x00


	//----- nvinfo : EIATTR_KPARAM_INFO
	.align		4
.L_11:
        /*0018*/ 	.byte	0x04, 0x17
        /*001a*/ 	.short	(.L_13 - .L_12)
.L_12:
        /*001c*/ 	.word	0x00000000
        /*0020*/ 	.short	0x0001
        /*0022*/ 	.short	0x0008
        /*0024*/ 	.byte	0x00, 0xf4, 0x21, 0x00


	//----- nvinfo : EIATTR_KPARAM_INFO
	.align		4
.L_13:
        /*0028*/ 	.byte	0x04, 0x17
        /*002a*/ 	.short	(.L_15 - .L_14)
.L_14:
        /*002c*/ 	.word	0x00000000
        /*0030*/ 	.short	0x0000
        /*0032*/ 	.short	0x0000
        /*0034*/ 	.byte	0x00, 0xf4, 0x21, 0x00


	//----- nvinfo : EIATTR_SPARSE_MMA_MASK
	.align		4
.L_15:
        /*0038*/ 	.byte	0x03, 0x50
        /*003a*/ 	.short	0x0000


	//----- nvinfo : EIATTR_MAXREG_COUNT
	.align		4
        /*003c*/ 	.byte	0x03, 0x1b
        /*003e*/ 	.short	0x00ff


	//----- nvinfo : EIATTR_EXIT_INSTR_OFFSETS
	.align		4
        /*0040*/ 	.byte	0x04, 0x1c
        /*0042*/ 	.short	(.L_17 - .L_16)


	//   ....[0]....
.L_16:
        /*0044*/ 	.word	0x00000500


	//   ....[1]....
        /*0048*/ 	.word	0x00000520


	//----- nvinfo : EIATTR_REQNTID
	.align		4
.L_17:
        /*004c*/ 	.byte	0x04, 0x10
        /*004e*/ 	.short	(.L_19 - .L_18)
.L_18:
        /*0050*/ 	.word	0x00000080
        /*0054*/ 	.word	0x00000001
        /*0058*/ 	.word	0x00000001


	//----- nvinfo : EIATTR_CBANK_PARAM_SIZE
	.align		4
.L_19:
        /*005c*/ 	.byte	0x03, 0x19
        /*005e*/ 	.short	0x0014


	//----- nvinfo : EIATTR_PARAM_CBANK
	.align		4
        /*0060*/ 	.byte	0x04, 0x0a
        /*0062*/ 	.short	(.L_21 - .L_20)
	.align		4
.L_20:
        /*0064*/ 	.word	index@(.nv.constant0.triton_poi_fused__to_copy__unsafe_index_add_arange_clamp_mul_relu_sub_0)
        /*0068*/ 	.short	0x0210
        /*006a*/ 	.short	0x0014


	//----- nvinfo : EIATTR_SW_WAR
	.align		4
.L_21:
        /*006c*/ 	.byte	0x04, 0x36
        /*006e*/ 	.short	(.L_23 - .L_22)
.L_22:
        /*0070*/ 	.word	0x00000008
.L_23:


//--------------------- .nv.callgraph             --------------------------
	.section	.nv.callgraph,"",@"SHT_CUDA_CALLGRAPH"
	.align	4
	.sectionentsize	8
	.align		4
        /*0000*/ 	.word	0x00000000
	.align		4
        /*0004*/ 	.word	0xffffffff
	.align		4
        /*0008*/ 	.word	0x00000000
	.align		4
        /*000c*/ 	.word	0xfffffffe
	.align		4
        /*0010*/ 	.word	0x00000000
	.align		4
        /*0014*/ 	.word	0xfffffffd
	.align		4
        /*0018*/ 	.word	0x00000000
	.align		4
        /*001c*/ 	.word	0xfffffffc


//--------------------- .text.triton_poi_fused__to_copy__unsafe_index_add_arange_clamp_mul_relu_sub_0 --------------------------
	.section	.text.triton_poi_fused__to_copy__unsafe_index_add_arange_clamp_mul_relu_sub_0,"ax",@progbits
	.align	128
        .global         triton_poi_fused__to_copy__unsafe_index_add_arange_clamp_mul_relu_sub_0
        .type           triton_poi_fused__to_copy__unsafe_index_add_arange_clamp_mul_relu_sub_0,@function
        .size           triton_poi_fused__to_copy__unsafe_index_add_arange_clamp_mul_relu_sub_0,(.L_x_1 - triton_poi_fused__to_copy__unsafe_index_add_arange_clamp_mul_relu_sub_0)
        .other          triton_poi_fused__to_copy__unsafe_index_add_arange_clamp_mul_relu_sub_0,@"STO_CUDA_ENTRY STV_DEFAULT"
triton_poi_fused__to_copy__unsafe_index_add_arange_clamp_mul_relu_sub_0:
.text.triton_poi_fused__to_copy__unsafe_index_add_arange_clamp_mul_relu_sub_0:
[----:B------:R-:W0:Y:S02]  /*0000*/  LDC R1, c[0x0][0x28] ;  /* 0x00000a00ff017b82 */ /* 0x000e240000000800 */
[----:B------:R-:W1:Y:S01]  /*0010*/  S2R R3, SR_TID.X ;  /* 0x0000000000037919 */ /* 0x000e620000002100 */
[----:B------:R-:W-:Y:S01]  /*0020*/  IMAD.MOV.U32 R12, RZ, RZ, 0x10 ;  /* 0x00000010ff0c7424 */ /* 0x000fe200078e00ff */
[----:B------:R-:W-:Y:S01]  /*0030*/  ULDC.64 UR4, c[0x0][0x218] ;  /* 0x0000860000047ab9 */ /* 0x000fe20000000a00 */
[----:B------:R-:W-:Y:S01]  /*0040*/  IMAD.MOV.U32 R13, RZ, RZ, 0x0 ;  /* 0x00000000ff0d7424 */ /* 0x000fe200078e00ff */
[----:B------:R-:W2:Y:S01]  /*0050*/  S2R R8, SR_CTAID.X ;  /* 0x0000000000087919 */ /* 0x000ea20000002500 */
[----:B-1----:R-:W-:-:S05]  /*0060*/  LOP3.LUT R3, R3, 0x7f, RZ, 0xc0, !PT ;  /* 0x0000007f03037812 */ /* 0x002fca00078ec0ff */
[----:B--2---:R-:W-:-:S05]  /*0070*/  IMAD R4, R8, 0x80, R3 ;  /* 0x0000008008047824 */ /* 0x004fca00078e0203 */
[----:B------:R-:W-:Y:S02]  /*0080*/  SHF.R.S32.HI R3, RZ, 0x1f, R4 ;  /* 0x0000001fff037819 */ /* 0x000fe40000011404 */
[----:B------:R-:W-:Y:S02]  /*0090*/  ISETP.GE.AND P4, PT, R4, 0x100, PT ;  /* 0x000001000400780c */ /* 0x000fe40003f86270 */
[----:B------:R-:W-:-:S04]  /*00a0*/  LEA.HI R3, R3, R4, RZ, 0x2 ;  /* 0x0000000403037211 */ /* 0x000fc800078f10ff */
[----:B------:R-:W-:Y:S02]  /*00b0*/  SHF.R.S32.HI R0, RZ, 0x2, R3 ;  /* 0x00000002ff007819 */ /* 0x000fe40000011403 */
[----:B------:R-:W-:Y:S02]  /*00c0*/  LOP3.LUT R3, R3, 0xfffffffc, RZ, 0xc0, !PT ;  /* 0xfffffffc03037812 */ /* 0x000fe400078ec0ff */
[----:B------:R-:W-:-:S03]  /*00d0*/  LEA.HI R2, R0, R0, RZ, 0x2 ;  /* 0x0000000000027211 */ /* 0x000fc600078f10ff */
[----:B------:R-:W-:Y:S01]  /*00e0*/  IMAD.IADD R5, R4, 0x1, -R3 ;  /* 0x0000000104057824 */ /* 0x000fe200078e0a03 */
[----:B------:R-:W-:-:S04]  /*00f0*/  LOP3.LUT R3, R2, 0xfffffffc, RZ, 0xc0, !PT ;  /* 0xfffffffc02037812 */ /* 0x000fc800078ec0ff */
[----:B------:R-:W-:Y:S01]  /*0100*/  I2FP.F32.S32 R5, R5 ;  /* 0x0000000500057245 */ /* 0x000fe20000201400 */
[----:B------:R-:W-:-:S04]  /*0110*/  IMAD.IADD R3, R0, 0x1, -R3 ;  /* 0x0000000100037824 */ /* 0x000fc800078e0a03 */
[----:B------:R-:W-:Y:S01]  /*0120*/  FADD R5, R5, 0.5 ;  /* 0x3f00000005057421 */ /* 0x000fe20000000000 */
[----:B------:R-:W-:-:S03]  /*0130*/  I2FP.F32.S32 R3, R3 ;  /* 0x0000000300037245 */ /* 0x000fc60000201400 */
[----:B------:R-:W-:Y:S02]  /*0140*/  FADD R5, R5, -0.5 ;  /* 0xbf00000005057421 */ /* 0x000fe40000000000 */
[----:B------:R-:W-:-:S03]  /*0150*/  FADD R3, R3, 0.5 ;  /* 0x3f00000003037421 */ /* 0x000fc60000000000 */
[----:B------:R-:W-:Y:S01]  /*0160*/  FMNMX R7, RZ, R5, !PT ;  /* 0x00000005ff077209 */ /* 0x000fe20007800000 */
[----:B------:R-:W-:-:S03]  /*0170*/  FADD R3, R3, -0.5 ;  /* 0xbf00000003037421 */ /* 0x000fc60000000000 */
[----:B------:R-:W1:Y:S02]  /*0180*/  F2I.TRUNC.NTZ R0, R7 ;  /* 0x0000000700007305 */ /* 0x000e64000020f100 */
[----:B------:R-:W-:Y:S02]  /*0190*/  FMNMX R5, RZ, R3, !PT ;  /* 0x00000003ff057209 */ /* 0x000fe40007800000 */
[----:B------:R-:W2:Y:S04]  /*01a0*/  LDC.64 R2, c[0x0][0x218] ;  /* 0x00008600ff027b82 */ /* 0x000ea80000000a00 */
[----:B------:R-:W3:Y:S01]  /*01b0*/  F2I.TRUNC.NTZ R6, R5 ;  /* 0x0000000500067305 */ /* 0x000ee2000020f100 */
[----:B-1----:R-:W-:Y:S02]  /*01c0*/  ISETP.LT.U32.AND P0, PT, R0, 0x2, PT ;  /* 0x000000020000780c */ /* 0x002fe40003f01070 */
[----:B------:R-:W-:-:S04]  /*01d0*/  SHF.R.S32.HI R10, RZ, 0x1f, R0 ;  /* 0x0000001fff0a7819 */ /* 0x000fc80000011400 */
[----:B------:R-:W-:Y:S02]  /*01e0*/  ISETP.LT.AND.EX P0, PT, R10, RZ, PT, P0 ;  /* 0x000000ff0a00720c */ /* 0x000fe40003f01300 */
[C---:B---3--:R-:W-:Y:S01]  /*01f0*/  VIMNMX R9, R6.reuse, 0x2, PT ;  /* 0x0000000206097848 */ /* 0x048fe20003fe0100 */
[----:B------:R-:W-:Y:S01]  /*0200*/  IMAD.SHL.U32 R19, R6, 0x4, RZ ;  /* 0x0000000406137824 */ /* 0x000fe200078e00ff */
[----:B------:R-:W-:-:S03]  /*0210*/  SEL R11, R0, 0x2, P0 ;  /* 0x00000002000b7807 */ /* 0x000fc60000000000 */
[----:B------:R-:W-:Y:S01]  /*0220*/  IMAD.WIDE R12, R9, 0x10, R12 ;  /* 0x00000010090c7825 */ /* 0x000fe200078e020c */
[----:B------:R-:W-:Y:S02]  /*0230*/  SHF.R.S32.HI R9, RZ, 0x18, R8 ;  /* 0x00000018ff097819 */ /* 0x000fe40000011408 */
[----:B------:R-:W-:Y:S02]  /*0240*/  SEL R8, R10, RZ, P0 ;  /* 0x000000ff0a087207 */ /* 0x000fe40000000000 */
[----:B------:R-:W-:Y:S02]  /*0250*/  LEA R14, P0, R11, UR4, 0x2 ;  /* 0x000000040b0e7c11 */ /* 0x000fe4000f8010ff */
[----:B------:R-:W-:Y:S02]  /*0260*/  SGXT R9, R9, 0x1 ;  /* 0x000000010909781a */ /* 0x000fe40000000200 */
[----:B------:R-:W-:Y:S02]  /*0270*/  IADD3 R10, P1, R12, UR4, RZ ;  /* 0x000000040c0a7c10 */ /* 0x000fe4000ff3e0ff */
[----:B------:R-:W-:-:S02]  /*0280*/  LEA.HI.X R15, R11, UR5, R8, 0x2, P0 ;  /* 0x000000050b0f7c11 */ /* 0x000fc400080f1408 */
[----:B------:R-:W-:Y:S02]  /*0290*/  IADD3 R8, P0, R12, R14, RZ ;  /* 0x0000000e0c087210 */ /* 0x000fe40007f1e0ff */
[----:B------:R-:W-:Y:S02]  /*02a0*/  LEA.HI R12, R9, R4, RZ, 0x4 ;  /* 0x00000004090c7211 */ /* 0x000fe400078f20ff */
[----:B------:R-:W-:Y:S01]  /*02b0*/  IADD3.X R11, R13, UR5, RZ, P1, !PT ;  /* 0x000000050d0b7c10 */ /* 0x000fe20008ffe4ff */
[--C-:B------:R-:W-:Y:S01]  /*02c0*/  IMAD.X R9, R13, 0x1, R15.reuse, P0 ;  /* 0x000000010d097824 */ /* 0x100fe200000e060f */
[----:B------:R-:W-:Y:S01]  /*02d0*/  LOP3.LUT R17, R12, 0xfffffff0, RZ, 0xc0, !PT ;  /* 0xfffffff00c117812 */ /* 0x000fe200078ec0ff */
[C---:B------:R-:W-:Y:S01]  /*02e0*/  IMAD.WIDE R14, R19.reuse, 0x4, R14 ;  /* 0x00000004130e7825 */ /* 0x040fe200078e020e */
[----:B------:R-:W-:Y:S02]  /*02f0*/  ULDC.64 UR4, c[0x0][0x208] ;  /* 0x0000820000047ab9 */ /* 0x000fe40000000a00 */
[----:B------:R-:W-:Y:S01]  /*0300*/  IADD3 R19, R19, R17, R0 ;  /* 0x0000001113137210 */ /* 0x000fe20007ffe000 */
[----:B------:R-:W-:-:S04]  /*0310*/  IMAD.WIDE R12, R0, 0x4, R10 ;  /* 0x00000004000c7825 */ /* 0x000fc800078e020a */
[----:B------:R-:W-:-:S04]  /*0320*/  IMAD.WIDE R10, R17, 0x4, R14 ;  /* 0x00000004110a7825 */ /* 0x000fc800078e020e */
[----:B------:R-:W-:-:S04]  /*0330*/  IMAD.WIDE R8, R17, 0x4, R8 ;  /* 0x0000000411087825 */ /* 0x000fc800078e0208 */
[----:B------:R-:W-:Y:S01]  /*0340*/  IMAD.WIDE R12, R17, 0x4, R12 ;  /* 0x00000004110c7825 */ /* 0x000fe200078e020c */
[----:B------:R-:W-:-:S03]  /*0350*/  CS2R R16, SRZ ;  /* 0x0000000000107805 */ /* 0x000fc6000001ff00 */
[----:B--2---:R-:W-:Y:S01]  /*0360*/  IMAD.WIDE R14, R19, 0x4, R2 ;  /* 0x00000004130e7825 */ /* 0x004fe200078e0202 */
[----:B------:R-:W-:Y:S01]  /*0370*/  CS2R R18, SRZ ;  /* 0x0000000000127805 */ /* 0x000fe2000001ff00 */
[----:B------:R-:W1:Y:S01]  /*0380*/  LDC.64 R2, c[0x0][0x210] ;  /* 0x00008400ff027b82 */ /* 0x000e620000000a00 */
[----:B------:R-:W2:Y:S04]  /*0390*/  @!P4 LDG.E.EL R16, desc[UR4][R8.64+0x4] ;  /* 0x000004040810c981 */ /* 0x000ea8000c2e1900 */
[----:B------:R-:W3:Y:S04]  /*03a0*/  @!P4 LDG.E.EL R19, desc[UR4][R14.64] ;  /* 0x000000040e13c981 */ /* 0x000ee8000c2e1900 */
[----:B------:R-:W4:Y:S04]  /*03b0*/  @!P4 LDG.E.EL R17, desc[UR4][R12.64] ;  /* 0x000000040c11c981 */ /* 0x000f28000c2e1900 */
[----:B------:R-:W5:Y:S01]  /*03c0*/  @!P4 LDG.E.EL R18, desc[UR4][R10.64+0x4] ;  /* 0x000004040a12c981 */ /* 0x000f62000c2e1900 */
[----:B------:R-:W-:-:S02]  /*03d0*/  I2FP.F32.S32 R0, R0 ;  /* 0x0000000000007245 */ /* 0x000fc40000201400 */
[----:B------:R-:W-:-:S03]  /*03e0*/  I2FP.F32.S32 R6, R6 ;  /* 0x0000000600067245 */ /* 0x000fc60000201400 */
[----:B------:R-:W-:Y:S02]  /*03f0*/  FADD.SAT R0, R7, -R0 ;  /* 0x8000000007007221 */ /* 0x000fe40000002000 */
[----:B------:R-:W-:Y:S01]  /*0400*/  FADD.SAT R6, R5, -R6 ;  /* 0x8000000605067221 */ /* 0x000fe20000002000 */
[----:B-1----:R-:W-:Y:S01]  /*0410*/  IMAD.WIDE R2, R4, 0x4, R2 ;  /* 0x0000000404027825 */ /* 0x002fe200078e0202 */
[----:B--2---:R-:W-:Y:S02]  /*0420*/  FSETP.GEU.AND P1, PT, R16, RZ, PT ;  /* 0x000000ff1000720b */ /* 0x004fe40003f2e000 */
[----:B---3--:R-:W-:Y:S02]  /*0430*/  FSETP.GEU.AND P2, PT, R19, RZ, PT ;  /* 0x000000ff1300720b */ /* 0x008fe40003f4e000 */
[----:B----4-:R-:W-:Y:S02]  /*0440*/  FSETP.GEU.AND P3, PT, R17, RZ, PT ;  /* 0x000000ff1100720b */ /* 0x010fe40003f6e000 */
[----:B-----5:R-:W-:-:S02]  /*0450*/  FSETP.GEU.AND P0, PT, R18, RZ, PT ;  /* 0x000000ff1200720b */ /* 0x020fc40003f0e000 */
[----:B------:R-:W-:Y:S02]  /*0460*/  FSEL R19, R19, RZ, P2 ;  /* 0x000000ff13137208 */ /* 0x000fe40001000000 */
[----:B------:R-:W-:Y:S02]  /*0470*/  FSEL R16, R16, RZ, P1 ;  /* 0x000000ff10107208 */ /* 0x000fe40000800000 */
[----:B------:R-:W-:Y:S02]  /*0480*/  FSEL R17, R17, RZ, P3 ;  /* 0x000000ff11117208 */ /* 0x000fe40001800000 */
[----:B------:R-:W-:-:S03]  /*0490*/  FSEL R18, R18, RZ, P0 ;  /* 0x000000ff12127208 */ /* 0x000fc60000000000 */
[----:B------:R-:W-:Y:S02]  /*04a0*/  FADD R16, R16, -R17 ;  /* 0x8000001110107221 */ /* 0x000fe40000000000 */
[----:B------:R-:W-:Y:S02]  /*04b0*/  FADD R18, R18, -R19 ;  /* 0x8000001312127221 */ /* 0x000fe40000000000 */
[C---:B------:R-:W-:Y:S02]  /*04c0*/  FFMA R16, R0.reuse, R16, R17 ;  /* 0x0000001000107223 */ /* 0x040fe40000000011 */
[----:B------:R-:W-:-:S04]  /*04d0*/  FFMA R19, R0, R18, R19 ;  /* 0x0000001200137223 */ /* 0x000fc80000000013 */
[----:B------:R-:W-:-:S04]  /*04e0*/  FADD R16, R16, -R19 ;  /* 0x8000001310107221 */ /* 0x000fc80000000000 */
[----:B------:R-:W-:Y:S01]  /*04f0*/  FFMA R19, R16, R6, R19 ;  /* 0x0000000610137223 */ /* 0x000fe20000000013 */
[----:B------:R-:W-:Y:S06]  /*0500*/  @P4 EXIT ;  /* 0x000000000000494d */ /* 0x000fec0003800000 */
[----:B------:R-:W-:Y:S01]  /*0510*/  STG.E desc[UR4][R2.64], R19 ;  /* 0x0000001302007986 */ /* 0x000fe2000c101904 */
[----:B------:R-:W-:Y:S05]  /*0520*/  EXIT ;  /* 0x000000000000794d */ /* 0x000fea0003800000 */
.L_x_0:
[----:B------:R-:W-:-:S00]  /*0530*/  BRA `(.L_x_0) ;  /* 0xfffffffc00fc7947 */ /* 0x000fc0000383ffff */
[----:B------:R-:W-:-:S00]  /*0540*/  NOP ;  /* 0x0000000000007918 */ /* 0x000fc00000000000 */
        /* <DEDUP_REMOVED lines=11> */
.L_x_1:


//--------------------- .nv.constant0.triton_poi_fused__to_copy__unsafe_index_add_arange_clamp_mul_relu_sub_0 --------------------------
	.section	.nv.constant0.triton_poi_fused__to_copy__unsafe_index_add_arange_clamp_mul_relu_sub_0,"a",@progbits
	.sectionflags	@""
	.align	4
.nv.constant0.triton_poi_fused__to_copy__unsafe_index_add_arange_clamp_mul_relu_sub_0:
	.zero		548
